//
// Generated by NVIDIA NVVM Compiler
//
// Compiler Build ID: CL-36424714
// Cuda compilation tools, release 13.0, V13.0.88
// Based on NVVM 20.0.0
//

.version 9.0
.target sm_100
.address_size 64

	// .globl	_Z17pair_wise_productPfS_S_

.visible .entry _Z17pair_wise_productPfS_S_(
	.param .u64 .ptr .align 1 _Z17pair_wise_productPfS_S__param_0,
	.param .u64 .ptr .align 1 _Z17pair_wise_productPfS_S__param_1,
	.param .u64 .ptr .align 1 _Z17pair_wise_productPfS_S__param_2
)
{
	.reg .b32 	%r<5>;
	.reg .b32 	%f<4>;
	.reg .b64 	%rd<11>;

	ld.param.u64 	%rd1, [_Z17pair_wise_productPfS_S__param_0];
	ld.param.u64 	%rd2, [_Z17pair_wise_productPfS_S__param_1];
	ld.param.u64 	%rd3, [_Z17pair_wise_productPfS_S__param_2];
	cvta.to.global.u64 	%rd4, %rd3;
	cvta.to.global.u64 	%rd5, %rd2;
	cvta.to.global.u64 	%rd6, %rd1;
	mov.u32 	%r1, %tid.x;
	mov.u32 	%r2, %ctaid.x;
	mov.u32 	%r3, %ntid.x;
	mad.lo.s32 	%r4, %r2, %r3, %r1;
	mul.wide.s32 	%rd7, %r4, 4;
	add.s64 	%rd8, %rd6, %rd7;
	ld.global.f32 	%f1, [%rd8];
	add.s64 	%rd9, %rd5, %rd7;
	ld.global.f32 	%f2, [%rd9];
	mul.f32 	%f3, %f1, %f2;
	add.s64 	%rd10, %rd4, %rd7;
	st.global.f32 	[%rd10], %f3;
	ret;

}
	// .globl	_Z9vectorSumPfS_S_
.visible .entry _Z9vectorSumPfS_S_(
	.param .u64 .ptr .align 1 _Z9vectorSumPfS_S__param_0,
	.param .u64 .ptr .align 1 _Z9vectorSumPfS_S__param_1,
	.param .u64 .ptr .align 1 _Z9vectorSumPfS_S__param_2
)
{
	.reg .b32 	%r<5>;
	.reg .b32 	%f<4>;
	.reg .b64 	%rd<11>;

	ld.param.u64 	%rd1, [_Z9vectorSumPfS_S__param_0];
	ld.param.u64 	%rd2, [_Z9vectorSumPfS_S__param_1];
	ld.param.u64 	%rd3, [_Z9vectorSumPfS_S__param_2];
	cvta.to.global.u64 	%rd4, %rd3;
	cvta.to.global.u64 	%rd5, %rd2;
	cvta.to.global.u64 	%rd6, %rd1;
	mov.u32 	%r1, %tid.x;
	mov.u32 	%r2, %ctaid.x;
	mov.u32 	%r3, %ntid.x;
	mad.lo.s32 	%r4, %r2, %r3, %r1;
	mul.wide.s32 	%rd7, %r4, 4;
	add.s64 	%rd8, %rd6, %rd7;
	ld.global.f32 	%f1, [%rd8];
	add.s64 	%rd9, %rd5, %rd7;
	ld.global.f32 	%f2, [%rd9];
	add.f32 	%f3, %f1, %f2;
	add.s64 	%rd10, %rd4, %rd7;
	st.global.f32 	[%rd10], %f3;
	ret;

}
	// .globl	_Z15reduction_num_3Pf
.visible .entry _Z15reduction_num_3Pf(
	.param .u64 .ptr .align 1 _Z15reduction_num_3Pf_param_0
)
{
	.reg .pred 	%p<4>;
	.reg .b32 	%r<9>;
	.reg .b32 	%f<4>;
	.reg .b64 	%rd<7>;

	ld.param.u64 	%rd3, [_Z15reduction_num_3Pf_param_0];
	cvta.to.global.u64 	%rd1, %rd3;
	mov.u32 	%r5, %tid.x;
	mov.u32 	%r6, %ctaid.x;
	mov.u32 	%r8, %ntid.x;
	mad.lo.s32 	%r2, %r6, %r8, %r5;
	setp.lt.u32 	%p1, %r8, 2;
	@%p1 bra 	$L__BB2_5;
	mul.wide.u32 	%rd4, %r2, 4;
	add.s64 	%rd2, %rd1, %rd4;
$L__BB2_2:
	shr.u32 	%r4, %r8, 1;
	setp.ge.u32 	%p2, %r2, %r4;
	@%p2 bra 	$L__BB2_4;
	add.s32 	%r7, %r4, %r2;
	mul.wide.u32 	%rd5, %r7, 4;
	add.s64 	%rd6, %rd1, %rd5;
	ld.global.f32 	%f1, [%rd6];
	ld.global.f32 	%f2, [%rd2];
	add.f32 	%f3, %f1, %f2;
	st.global.f32 	[%rd2], %f3;
$L__BB2_4:
	bar.sync 	0;
	setp.gt.u32 	%p3, %r8, 3;
	mov.u32 	%r8, %r4;
	@%p3 bra 	$L__BB2_2;
$L__BB2_5:
	ret;

}


// ===== COMPILED SASS (sm_100) =====

	.target	sm_100

	.elftype	@"ET_EXEC"


//--------------------- .note.nv.tkinfo           --------------------------
	.section	.note.nv.tkinfo,"",@"SHT_NOTE"
	.sectionflags	@"SHF_NOTE_NV_TKINFO"
	.tkinfo
        /*0018*/ 	.word	0x00000002
        /*0030*/ 	.string	""
        /*0030*/ 	.string	"ptxas"
        /*0030*/ 	.string	"Cuda compilation tools, release 13.0, V13.0.88"
        /*0030*/ 	.string	"Build cuda_13.0.r13.0/compiler.36424714_0"
        /*0030*/ 	.string	"-arch sm_100 -m 64 "



//--------------------- .note.nv.cuinfo           --------------------------
	.section	.note.nv.cuinfo,"",@"SHT_NOTE"
	.sectionflags	@"SHF_NOTE_NV_CUINFO"
        /*0018*/ 	.short	0x0002
        /*001a*/ 	.short	0x0064
        /*001c*/ 	.short	0x0082
	.zero		2


//--------------------- .nv.info                  --------------------------
	.section	.nv.info,"",@"SHT_CUDA_INFO"
	.align	4


	//----- nvinfo : EIATTR_REGCOUNT
	.align		4
        /*0000*/ 	.byte	0x04, 0x2f
        /*0002*/ 	.short	(.L_1 - .L_0)
	.align		4
.L_0:
        /*0004*/ 	.word	index@(_Z17pair_wise_productPfS_S_)
        /*0008*/ 	.word	0x0000000c


	//----- nvinfo : EIATTR_FRAME_SIZE
	.align		4
.L_1:
        /*000c*/ 	.byte	0x04, 0x11
        /*000e*/ 	.short	(.L_3 - .L_2)
	.align		4
.L_2:
        /*0010*/ 	.word	index@(_Z17pair_wise_productPfS_S_)
        /*0014*/ 	.word	0x00000000


	//----- nvinfo : EIATTR_REGCOUNT
	.align		4
.L_3:
        /*0018*/ 	.byte	0x04, 0x2f
        /*001a*/ 	.short	(.L_5 - .L_4)
	.align		4
.L_4:
        /*001c*/ 	.word	index@(_Z9vectorSumPfS_S_)
        /*0020*/ 	.word	0x0000000c


	//----- nvinfo : EIATTR_FRAME_SIZE
	.align		4
.L_5:
        /*0024*/ 	.byte	0x04, 0x11
        /*0026*/ 	.short	(.L_7 - .L_6)
	.align		4
.L_6:
        /*0028*/ 	.word	index@(_Z9vectorSumPfS_S_)
        /*002c*/ 	.word	0x00000000


	//----- nvinfo : EIATTR_REGCOUNT
	.align		4
.L_7:
        /*0030*/ 	.byte	0x04, 0x2f
        /*0032*/ 	.short	(.L_9 - .L_8)
	.align		4
.L_8:
        /*0034*/ 	.word	index@(_Z15reduction_num_3Pf)
        /*0038*/ 	.word	0x0000000e


	//----- nvinfo : EIATTR_FRAME_SIZE
	.align		4
.L_9:
        /*003c*/ 	.byte	0x04, 0x11
        /*003e*/ 	.short	(.L_11 - .L_10)
	.align		4
.L_10:
        /*0040*/ 	.word	index@(_Z15reduction_num_3Pf)
        /*0044*/ 	.word	0x00000000


	//----- nvinfo : EIATTR_MIN_STACK_SIZE
	.align		4
.L_11:
        /*0048*/ 	.byte	0x04, 0x12
        /*004a*/ 	.short	(.L_13 - .L_12)
	.align		4
.L_12:
        /*004c*/ 	.word	index@(_Z15reduction_num_3Pf)
        /*0050*/ 	.word	0x00000000


	//----- nvinfo : EIATTR_MIN_STACK_SIZE
	.align		4
.L_13:
        /*0054*/ 	.byte	0x04, 0x12
        /*0056*/ 	.short	(.L_15 - .L_14)
	.align		4
.L_14:
        /*0058*/ 	.word	index@(_Z9vectorSumPfS_S_)
        /*005c*/ 	.word	0x00000000


	//----- nvinfo : EIATTR_MIN_STACK_SIZE
	.align		4
.L_15:
        /*0060*/ 	.byte	0x04, 0x12
        /*0062*/ 	.short	(.L_17 - .L_16)
	.align		4
.L_16:
        /*0064*/ 	.word	index@(_Z17pair_wise_productPfS_S_)
        /*0068*/ 	.word	0x00000000
.L_17:


//--------------------- .nv.compat                --------------------------
	.section	.nv.compat,"",@"SHT_CUDA_COMPAT_INFO"
	.align	4
        /*0000*/ 	.byte	0x02, 0x09, 0x00, 0x00, 0x02, 0x02, 0x01, 0x00, 0x02, 0x05, 0x05, 0x00, 0x03, 0x07, 0x01, 0x01
        /*0010*/ 	.byte	0x02, 0x03, 0x00, 0x00, 0x02, 0x06, 0x01, 0x00, 0x04, 0x0b, 0x08, 0x00, 0x09, 0x00, 0x00, 0x00
        /*0020*/ 	.byte	0x00, 0x00, 0x00, 0x00


//--------------------- .nv.info._Z15reduction_num_3Pf --------------------------
	.section	.nv.info._Z15reduction_num_3Pf,"",@"SHT_CUDA_INFO"
	.sectionflags	@""
	.align	4


	//----- nvinfo : EIATTR_CUDA_API_VERSION
	.align		4
        /*0000*/ 	.byte	0x04, 0x37
        /*0002*/ 	.short	(.L_19 - .L_18)
.L_18:
        /*0004*/ 	.word	0x00000082


	//----- nvinfo : EIATTR_KPARAM_INFO
	.align		4
.L_19:
        /*0008*/ 	.byte	0x04, 0x17
        /*000a*/ 	.short	(.L_21 - .L_20)
.L_20:
        /*000c*/ 	.word	0x00000000
        /*0010*/ 	.short	0x0000
        /*0012*/ 	.short	0x0000
        /*0014*/ 	.byte	0x00, 0xf5, 0x21, 0x00


	//----- nvinfo : EIATTR_SPARSE_MMA_MASK
	.align		4
.L_21:
        /*0018*/ 	.byte	0x03, 0x50
        /*001a*/ 	.short	0x0000


	//----- nvinfo : EIATTR_MAXREG_COUNT
	.align		4
        /*001c*/ 	.byte	0x03, 0x1b
        /*001e*/ 	.short	0x00ff


	//----- nvinfo : EIATTR_NUM_BARRIERS
	.align		4
        /*0020*/ 	.byte	0x02, 0x4c
        /*0022*/ 	.byte	0x01
	.zero		1


	//----- nvinfo : EIATTR_MERCURY_ISA_VERSION
	.align		4
        /*0024*/ 	.byte	0x03, 0x5f
        /*0026*/ 	.short	0x0101


	//----- nvinfo : EIATTR_VRC_CTA_INIT_COUNT
	.align		4
        /*0028*/ 	.byte	0x02, 0x4a
	.zero		1
	.zero		1


	//----- nvinfo : EIATTR_EXIT_INSTR_OFFSETS
	.align		4
        /*002c*/ 	.byte	0x04, 0x1c
        /*002e*/ 	.short	(.L_23 - .L_22)


	//   ....[0]....
.L_22:
        /*0030*/ 	.word	0x00000050


	//   ....[1]....
        /*0034*/ 	.word	0x000001a0


	//----- nvinfo : EIATTR_CRS_STACK_SIZE
	.align		4
.L_23:
        /*0038*/ 	.byte	0x04, 0x1e
        /*003a*/ 	.short	(.L_25 - .L_24)
.L_24:
        /*003c*/ 	.word	0x00000000


	//----- nvinfo : EIATTR_CBANK_PARAM_SIZE
	.align		4
.L_25:
        /*0040*/ 	.byte	0x03, 0x19
        /*0042*/ 	.short	0x0008


	//----- nvinfo : EIATTR_PARAM_CBANK
	.align		4
        /*0044*/ 	.byte	0x04, 0x0a
        /*0046*/ 	.short	(.L_27 - .L_26)
	.align		4
.L_26:
        /*0048*/ 	.word	index@(.nv.constant0._Z15reduction_num_3Pf)
        /*004c*/ 	.short	0x0380
        /*004e*/ 	.short	0x0008


	//----- nvinfo : EIATTR_SW_WAR
	.align		4
.L_27:
        /*0050*/ 	.byte	0x04, 0x36
        /*0052*/ 	.short	(.L_29 - .L_28)
.L_28:
        /*0054*/ 	.word	0x00000008
.L_29:


//--------------------- .nv.info._Z9vectorSumPfS_S_ --------------------------
	.section	.nv.info._Z9vectorSumPfS_S_,"",@"SHT_CUDA_INFO"
	.sectionflags	@""
	.align	4


	//----- nvinfo : EIATTR_CUDA_API_VERSION
	.align		4
        /*0000*/ 	.byte	0x04, 0x37
        /*0002*/ 	.short	(.L_31 - .L_30)
.L_30:
        /*0004*/ 	.word	0x00000082


	//----- nvinfo : EIATTR_KPARAM_INFO
	.align		4
.L_31:
        /*0008*/ 	.byte	0x04, 0x17
        /*000a*/ 	.short	(.L_33 - .L_32)
.L_32:
        /*000c*/ 	.word	0x00000000
        /*0010*/ 	.short	0x0002
        /*0012*/ 	.short	0x0010
        /*0014*/ 	.byte	0x00, 0xf5, 0x21, 0x00


	//----- nvinfo : EIATTR_KPARAM_INFO
	.align		4
.L_33:
        /*0018*/ 	.byte	0x04, 0x17
        /*001a*/ 	.short	(.L_35 - .L_34)
.L_34:
        /*001c*/ 	.word	0x00000000
        /*0020*/ 	.short	0x0001
        /*0022*/ 	.short	0x0008
        /*0024*/ 	.byte	0x00, 0xf5, 0x21, 0x00


	//----- nvinfo : EIATTR_KPARAM_INFO
	.align		4
.L_35:
        /*0028*/ 	.byte	0x04, 0x17
        /*002a*/ 	.short	(.L_37 - .L_36)
.L_36:
        /*002c*/ 	.word	0x00000000
        /*0030*/ 	.short	0x0000
        /*0032*/ 	.short	0x0000
        /*0034*/ 	.byte	0x00, 0xf5, 0x21, 0x00


	//----- nvinfo : EIATTR_SPARSE_MMA_MASK
	.align		4
.L_37:
        /*0038*/ 	.byte	0x03, 0x50
        /*003a*/ 	.short	0x0000


	//----- nvinfo : EIATTR_MAXREG_COUNT
	.align		4
        /*003c*/ 	.byte	0x03, 0x1b
        /*003e*/ 	.short	0x00ff


	//----- nvinfo : EIATTR_MERCURY_ISA_VERSION
	.align		4
        /*0040*/ 	.byte	0x03, 0x5f
        /*0042*/ 	.short	0x0101


	//----- nvinfo : EIATTR_VRC_CTA_INIT_COUNT
	.align		4
        /*0044*/ 	.byte	0x02, 0x4a
	.zero		1
	.zero		1


	//----- nvinfo : EIATTR_EXIT_INSTR_OFFSETS
	.align		4
        /*0048*/ 	.byte	0x04, 0x1c
        /*004a*/ 	.short	(.L_39 - .L_38)


	//   ....[0]....
.L_38:
        /*004c*/ 	.word	0x00000100


	//----- nvinfo : EIATTR_CBANK_PARAM_SIZE
	.align		4
.L_39:
        /*0050*/ 	.byte	0x03, 0x19
        /*0052*/ 	.short	0x0018


	//----- nvinfo : EIATTR_PARAM_CBANK
	.align		4
        /*0054*/ 	.byte	0x04, 0x0a
        /*0056*/ 	.short	(.L_41 - .L_40)
	.align		4
.L_40:
        /*0058*/ 	.word	index@(.nv.constant0._Z9vectorSumPfS_S_)
        /*005c*/ 	.short	0x0380
        /*005e*/ 	.short	0x0018


	//----- nvinfo : EIATTR_SW_WAR
	.align		4
.L_41:
        /*0060*/ 	.byte	0x04, 0x36
        /*0062*/ 	.short	(.L_43 - .L_42)
.L_42:
        /*0064*/ 	.word	0x00000008
.L_43:


//--------------------- .nv.info._Z17pair_wise_productPfS_S_ --------------------------
	.section	.nv.info._Z17pair_wise_productPfS_S_,"",@"SHT_CUDA_INFO"
	.sectionflags	@""
	.align	4


	//----- nvinfo : EIATTR_CUDA_API_VERSION
	.align		4
        /*0000*/ 	.byte	0x04, 0x37
        /*0002*/ 	.short	(.L_45 - .L_44)
.L_44:
        /*0004*/ 	.word	0x00000082


	//----- nvinfo : EIATTR_KPARAM_INFO
	.align		4
.L_45:
        /*0008*/ 	.byte	0x04, 0x17
        /*000a*/ 	.short	(.L_47 - .L_46)
.L_46:
        /*000c*/ 	.word	0x00000000
        /*0010*/ 	.short	0x0002
        /*0012*/ 	.short	0x0010
        /*0014*/ 	.byte	0x00, 0xf5, 0x21, 0x00


	//----- nvinfo : EIATTR_KPARAM_INFO
	.align		4
.L_47:
        /*0018*/ 	.byte	0x04, 0x17
        /*001a*/ 	.short	(.L_49 - .L_48)
.L_48:
        /*001c*/ 	.word	0x00000000
        /*0020*/ 	.short	0x0001
        /*0022*/ 	.short	0x0008
        /*0024*/ 	.byte	0x00, 0xf5, 0x21, 0x00


	//----- nvinfo : EIATTR_KPARAM_INFO
	.align		4
.L_49:
        /*0028*/ 	.byte	0x04, 0x17
        /*002a*/ 	.short	(.L_51 - .L_50)
.L_50:
        /*002c*/ 	.word	0x00000000
        /*0030*/ 	.short	0x0000
        /*0032*/ 	.short	0x0000
        /*0034*/ 	.byte	0x00, 0xf5, 0x21, 0x00


	//----- nvinfo : EIATTR_SPARSE_MMA_MASK
	.align		4
.L_51:
        /*0038*/ 	.byte	0x03, 0x50
        /*003a*/ 	.short	0x0000


	//----- nvinfo : EIATTR_MAXREG_COUNT
	.align		4
        /*003c*/ 	.byte	0x03, 0x1b
        /*003e*/ 	.short	0x00ff


	//----- nvinfo : EIATTR_MERCURY_ISA_VERSION
	.align		4
        /*0040*/ 	.byte	0x03, 0x5f
        /*0042*/ 	.short	0x0101


	//----- nvinfo : EIATTR_VRC_CTA_INIT_COUNT
	.align		4
        /*0044*/ 	.byte	0x02, 0x4a
	.zero		1
	.zero		1


	//----- nvinfo : EIATTR_EXIT_INSTR_OFFSETS
	.align		4
        /*0048*/ 	.byte	0x04, 0x1c
        /*004a*/ 	.short	(.L_53 - .L_52)


	//   ....[0]....
.L_52:
        /*004c*/ 	.word	0x00000100


	//----- nvinfo : EIATTR_CBANK_PARAM_SIZE
	.align		4
.L_53:
        /*0050*/ 	.byte	0x03, 0x19
        /*0052*/ 	.short	0x0018


	//----- nvinfo : EIATTR_PARAM_CBANK
	.align		4
        /*0054*/ 	.byte	0x04, 0x0a
        /*0056*/ 	.short	(.L_55 - .L_54)
	.align		4
.L_54:
        /*0058*/ 	.word	index@(.nv.constant0._Z17pair_wise_productPfS_S_)
        /*005c*/ 	.short	0x0380
        /*005e*/ 	.short	0x0018


	//----- nvinfo : EIATTR_SW_WAR
	.align		4
.L_55:
        /*0060*/ 	.byte	0x04, 0x36
        /*0062*/ 	.short	(.L_57 - .L_56)
.L_56:
        /*0064*/ 	.word	0x00000008
.L_57:


//--------------------- .nv.callgraph             --------------------------
	.section	.nv.callgraph,"",@"SHT_CUDA_CALLGRAPH"
	.align	4
	.sectionentsize	8
	.align		4
        /*0000*/ 	.word	0x00000000
	.align		4
        /*0004*/ 	.word	0xffffffff
	.align		4
        /*0008*/ 	.word	0x00000000
	.align		4
        /*000c*/ 	.word	0xfffffffe
	.align		4
        /*0010*/ 	.word	0x00000000
	.align		4
        /*0014*/ 	.word	0xfffffffd
	.align		4
        /*0018*/ 	.word	0x00000000
	.align		4
        /*001c*/ 	.word	0xfffffffc


//--------------------- .text._Z15reduction_num_3Pf --------------------------
	.section	.text._Z15reduction_num_3Pf,"ax",@progbits
	.align	128
        .global         _Z15reduction_num_3Pf
        .type           _Z15reduction_num_3Pf,@function
        .size           _Z15reduction_num_3Pf,(.L_x_6 - _Z15reduction_num_3Pf)
        .other          _Z15reduction_num_3Pf,@"STO_CUDA_ENTRY STV_DEFAULT"
_Z15reduction_num_3Pf:
.text._Z15reduction_num_3Pf:
[----:B------:R-:W-:Y:S08]  /*0000*/  LDC R1, c[0x0][0x37c] ;  /* 0x0000df00ff017b82 */ /* 0x000ff00000000800 */
[----:B------:R-:W0:Y:S01]  /*0010*/  LDC R0, c[0x0][0x360] ;  /* 0x0000d800ff007b82 */ /* 0x000e220000000800 */
[----:B------:R-:W1:Y:S07]  /*0020*/  S2R R9, SR_TID.X ;  /* 0x0000000000097919 */ /* 0x000e6e0000002100 */
[----:B------:R-:W2:Y:S01]  /*0030*/  S2UR UR4, SR_CTAID.X ;  /* 0x00000000000479c3 */ /* 0x000ea20000002500 */
[----:B0-----:R-:W-:-:S13]  /*0040*/  ISETP.GE.U32.AND P0, PT, R0, 0x2, PT ;  /* 0x000000020000780c */ /* 0x001fda0003f06070 */
[----:B-12---:R-:W-:Y:S05]  /*0050*/  @!P0 EXIT ;  /* 0x000000000000894d */ /* 0x006fea0003800000 */
[----:B------:R-:W0:Y:S01]  /*0060*/  LDC.64 R2, c[0x0][0x380] ;  /* 0x0000e000ff027b82 */ /* 0x000e220000000a00 */
[----:B------:R-:W-:Y:S01]  /*0070*/  IMAD R9, R0, UR4, R9 ;  /* 0x0000000400097c24 */ /* 0x000fe2000f8e0209 */
[----:B------:R-:W1:Y:S06]  /*0080*/  LDCU.64 UR6, c[0x0][0x358] ;  /* 0x00006b00ff0677ac */ /* 0x000e6c0008000a00 */
[----:B------:R-:W2:Y:S01]  /*0090*/  LDC.64 R6, c[0x0][0x380] ;  /* 0x0000e000ff067b82 */ /* 0x000ea20000000a00 */
[----:B01----:R-:W-:-:S07]  /*00a0*/  IMAD.WIDE.U32 R2, R9, 0x4, R2 ;  /* 0x0000000409027825 */ /* 0x003fce00078e0002 */
.L_x_2:
[----:B------:R-:W-:Y:S01]  /*00b0*/  SHF.R.U32.HI R8, RZ, 0x1, R0 ;  /* 0x00000001ff087819 */ /* 0x000fe20000011600 */
[----:B------:R-:W-:Y:S03]  /*00c0*/  BSSY.RECONVERGENT B0, `(.L_x_0) ;  /* 0x0000009000007945 */ /* 0x000fe60003800200 */
[----:B------:R-:W-:-:S13]  /*00d0*/  ISETP.GE.U32.AND P0, PT, R9, R8, PT ;  /* 0x000000080900720c */ /* 0x000fda0003f06070 */
[----:B0-----:R-:W-:Y:S05]  /*00e0*/  @P0 BRA `(.L_x_1) ;  /* 0x0000000000180947 */ /* 0x001fea0003800000 */
[----:B------:R-:W-:Y:S01]  /*00f0*/  IADD3 R5, PT, PT, R9, R8, RZ ;  /* 0x0000000809057210 */ /* 0x000fe20007ffe0ff */
[----:B------:R-:W3:Y:S04]  /*0100*/  LDG.E R11, desc[UR6][R2.64] ;  /* 0x00000006020b7981 */ /* 0x000ee8000c1e1900 */
[----:B--2---:R-:W-:-:S06]  /*0110*/  IMAD.WIDE.U32 R4, R5, 0x4, R6 ;  /* 0x0000000405047825 */ /* 0x004fcc00078e0006 */
[----:B------:R-:W3:Y:S02]  /*0120*/  LDG.E R4, desc[UR6][R4.64] ;  /* 0x0000000604047981 */ /* 0x000ee4000c1e1900 */
[----:B---3--:R-:W-:-:S05]  /*0130*/  FADD R11, R4, R11 ;  /* 0x0000000b040b7221 */ /* 0x008fca0000000000 */
[----:B------:R0:W-:Y:S02]  /*0140*/  STG.E desc[UR6][R2.64], R11 ;  /* 0x0000000b02007986 */ /* 0x0001e4000c101906 */
.L_x_1:
[----:B------:R-:W-:Y:S05]  /*0150*/  BSYNC.RECONVERGENT B0 ;  /* 0x0000000000007941 */ /* 0x000fea0003800200 */
.L_x_0:
[----:B------:R-:W-:Y:S01]  /*0160*/  BAR.SYNC.DEFER_BLOCKING 0x0 ;  /* 0x0000000000007b1d */ /* 0x000fe20000010000 */
[----:B------:R-:W-:Y:S02]  /*0170*/  ISETP.GT.U32.AND P0, PT, R0, 0x3, PT ;  /* 0x000000030000780c */ /* 0x000fe40003f04070 */
[----:B------:R-:W-:-:S11]  /*0180*/  MOV R0, R8 ;  /* 0x0000000800007202 */ /* 0x000fd60000000f00 */
[----:B------:R-:W-:Y:S05]  /*0190*/  @P0 BRA `(.L_x_2) ;  /* 0xfffffffc00c40947 */ /* 0x000fea000383ffff */
[----:B------:R-:W-:Y:S05]  /*01a0*/  EXIT ;  /* 0x000000000000794d */ /* 0x000fea0003800000 */
.L_x_3:
[----:B------:R-:W-:-:S00]  /*01b0*/  BRA `(.L_x_3) ;  /* 0xfffffffc00fc7947 */ /* 0x000fc0000383ffff */
[----:B------:R-:W-:-:S00]  /*01c0*/  NOP ;  /* 0x0000000000007918 */ /* 0x000fc00000000000 */
        /* <DEDUP_REMOVED lines=11> */
.L_x_6:


//--------------------- .text._Z9vectorSumPfS_S_  --------------------------
	.section	.text._Z9vectorSumPfS_S_,"ax",@progbits
	.align	128
        .global         _Z9vectorSumPfS_S_
        .type           _Z9vectorSumPfS_S_,@function
        .size           _Z9vectorSumPfS_S_,(.L_x_7 - _Z9vectorSumPfS_S_)
        .other          _Z9vectorSumPfS_S_,@"STO_CUDA_ENTRY STV_DEFAULT"
_Z9vectorSumPfS_S_:
.text._Z9vectorSumPfS_S_:
[----:B------:R-:W-:Y:S01]  /*0000*/  LDC R1, c[0x0][0x37c] ;  /* 0x0000df00ff017b82 */ /* 0x000fe20000000800 */
[----:B------:R-:W0:Y:S07]  /*0010*/  S2R R9, SR_TID.X ;  /* 0x0000000000097919 */ /* 0x000e2e0000002100 */
[----:B------:R-:W0:Y:S01]  /*0020*/  S2UR UR6, SR_CTAID.X ;  /* 0x00000000000679c3 */ /* 0x000e220000002500 */
[----:B------:R-:W1:Y:S07]  /*0030*/  LDCU.64 UR4, c[0x0][0x358] ;  /* 0x00006b00ff0477ac */ /* 0x000e6e0008000a00 */
[----:B------:R-:W0:Y:S08]  /*0040*/  LDC R0, c[0x0][0x360] ;  /* 0x0000d800ff007b82 */ /* 0x000e300000000800 */
[----:B------:R-:W2:Y:S08]  /*0050*/  LDC.64 R2, c[0x0][0x380] ;  /* 0x0000e000ff027b82 */ /* 0x000eb00000000a00 */
[----:B------:R-:W3:Y:S01]  /*0060*/  LDC.64 R4, c[0x0][0x388] ;  /* 0x0000e200ff047b82 */ /* 0x000ee20000000a00 */
[----:B0-----:R-:W-:-:S07]  /*0070*/  IMAD R9, R0, UR6, R9 ;  /* 0x0000000600097c24 */ /* 0x001fce000f8e0209 */
[----:B------:R-:W0:Y:S01]  /*0080*/  LDC.64 R6, c[0x0][0x390] ;  /* 0x0000e400ff067b82 */ /* 0x000e220000000a00 */
[----:B--2---:R-:W-:-:S06]  /*0090*/  IMAD.WIDE R2, R9, 0x4, R2 ;  /* 0x0000000409027825 */ /* 0x004fcc00078e0202 */
[----:B-1----:R-:W2:Y:S01]  /*00a0*/  LDG.E R2, desc[UR4][R2.64] ;  /* 0x0000000402027981 */ /* 0x002ea2000c1e1900 */
[----:B---3--:R-:W-:-:S06]  /*00b0*/  IMAD.WIDE R4, R9, 0x4, R4 ;  /* 0x0000000409047825 */ /* 0x008fcc00078e0204 */
[----:B------:R-:W2:Y:S01]  /*00c0*/  LDG.E R5, desc[UR4][R4.64] ;  /* 0x0000000404057981 */ /* 0x000ea2000c1e1900 */
[----:B0-----:R-:W-:-:S04]  /*00d0*/  IMAD.WIDE R6, R9, 0x4, R6 ;  /* 0x0000000409067825 */ /* 0x001fc800078e0206 */
[----:B--2---:R-:W-:-:S05]  /*00e0*/  FADD R9, R2, R5 ;  /* 0x0000000502097221 */ /* 0x004fca0000000000 */
[----:B------:R-:W-:Y:S01]  /*00f0*/  STG.E desc[UR4][R6.64], R9 ;  /* 0x0000000906007986 */ /* 0x000fe2000c101904 */
[----:B------:R-:W-:Y:S05]  /*0100*/  EXIT ;  /* 0x000000000000794d */ /* 0x000fea0003800000 */
.L_x_4:
        /* <DEDUP_REMOVED lines=15> */
.L_x_7:


//--------------------- .text._Z17pair_wise_productPfS_S_ --------------------------
	.section	.text._Z17pair_wise_productPfS_S_,"ax",@progbits
	.align	128
        .global         _Z17pair_wise_productPfS_S_
        .type           _Z17pair_wise_productPfS_S_,@function
        .size           _Z17pair_wise_productPfS_S_,(.L_x_8 - _Z17pair_wise_productPfS_S_)
        .other          _Z17pair_wise_productPfS_S_,@"STO_CUDA_ENTRY STV_DEFAULT"
_Z17pair_wise_productPfS_S_:
.text._Z17pair_wise_productPfS_S_:
        /* <DEDUP_REMOVED lines=14> */
[----:B--2---:R-:W-:-:S05]  /*00e0*/  FMUL R9, R2, R5 ;  /* 0x0000000502097220 */ /* 0x004fca0000400000 */
[----:B------:R-:W-:Y:S01]  /*00f0*/  STG.E desc[UR4][R6.64], R9 ;  /* 0x0000000906007986 */ /* 0x000fe2000c101904 */
[----:B------:R-:W-:Y:S05]  /*0100*/  EXIT ;  /* 0x000000000000794d */ /* 0x000fea0003800000 */
.L_x_5:
        /* <DEDUP_REMOVED lines=15> */
.L_x_8:


//--------------------- .nv.shared.reserved.0     --------------------------
	.section	.nv.shared.reserved.0,"aw",@nobits
	.weak		__nv_reservedSMEM_offset_0_alias
	.size		__nv_reservedSMEM_offset_0_alias, 0, 64
	.other		__nv_reservedSMEM_offset_0_alias,@"STO_CUDA_RESERVED_SHARED STV_DEFAULT"
__nv_reservedSMEM_offset_0_alias:
	.zero		0
	.zero		64


//--------------------- .nv.constant0._Z15reduction_num_3Pf --------------------------
	.section	.nv.constant0._Z15reduction_num_3Pf,"a",@progbits
	.sectionflags	@""
	.align	4
.nv.constant0._Z15reduction_num_3Pf:
	.zero		904


//--------------------- .nv.constant0._Z9vectorSumPfS_S_ --------------------------
	.section	.nv.constant0._Z9vectorSumPfS_S_,"a",@progbits
	.sectionflags	@""
	.align	4
.nv.constant0._Z9vectorSumPfS_S_:
	.zero		920


//--------------------- .nv.constant0._Z17pair_wise_productPfS_S_ --------------------------
	.section	.nv.constant0._Z17pair_wise_productPfS_S_,"a",@progbits
	.sectionflags	@""
	.align	4
.nv.constant0._Z17pair_wise_productPfS_S_:
	.zero		920


//--------------------- SYMBOLS --------------------------

	.type		.nv.reservedSmem.offset0,@object
	.size		.nv.reservedSmem.offset0,0x4
